//
// Generated by NVIDIA NVVM Compiler
//
// Compiler Build ID: CL-36424714
// Cuda compilation tools, release 13.0, V13.0.88
// Based on NVVM 20.0.0
//

.version 9.0
.target sm_100
.address_size 64

	// .globl	_Z7computefifffff
.extern .func  (.param .b32 func_retval0) vprintf
(
	.param .b64 vprintf_param_0,
	.param .b64 vprintf_param_1
)
;
.global .align 1 .b8 $str[7] = {37, 46, 49, 55, 103, 10};

.visible .entry _Z7computefifffff(
	.param .f32 _Z7computefifffff_param_0,
	.param .u32 _Z7computefifffff_param_1,
	.param .f32 _Z7computefifffff_param_2,
	.param .f32 _Z7computefifffff_param_3,
	.param .f32 _Z7computefifffff_param_4,
	.param .f32 _Z7computefifffff_param_5,
	.param .f32 _Z7computefifffff_param_6
)
{
	.local .align 8 .b8 	__local_depot0[8];
	.reg .b64 	%SP;
	.reg .b64 	%SPL;
	.reg .pred 	%p<23>;
	.reg .b32 	%r<20>;
	.reg .b32 	%f<155>;
	.reg .b64 	%rd<5>;
	.reg .b64 	%fd<2>;

	mov.u64 	%SPL, __local_depot0;
	cvta.local.u64 	%SP, %SPL;
	ld.param.f32 	%f154, [_Z7computefifffff_param_0];
	ld.param.u32 	%r8, [_Z7computefifffff_param_1];
	ld.param.f32 	%f13, [_Z7computefifffff_param_2];
	ld.param.f32 	%f14, [_Z7computefifffff_param_3];
	ld.param.f32 	%f10, [_Z7computefifffff_param_4];
	ld.param.f32 	%f11, [_Z7computefifffff_param_5];
	ld.param.f32 	%f12, [_Z7computefifffff_param_6];
	add.f32 	%f15, %f14, 0fFBAE985E;
	add.f32 	%f16, %f13, %f15;
	setp.gtu.f32 	%p1, %f154, %f16;
	@%p1 bra 	$L__BB0_8;
	mov.f32 	%f17, 0f40800000;
	mov.f32 	%f18, 0fBF8779A7;
	mul.rn.f32 	%f19, %f18, %f17;
	mov.f32 	%f20, 0f3F800000;
	mul.rn.f32 	%f21, %f19, %f20;
	mul.rn.f32 	%f22, %f21, %f20;
	mul.rn.f32 	%f23, %f22, %f20;
	abs.f32 	%f24, %f23;
	fma.rn.f32 	%f25, %f24, 0fBF000000, 0f3F000000;
	rsqrt.approx.ftz.f32 	%f26, %f25;
	mul.f32 	%f27, %f25, %f26;
	mul.f32 	%f28, %f26, 0fBF000000;
	fma.rn.f32 	%f29, %f27, %f28, 0f3F000000;
	fma.rn.f32 	%f30, %f27, %f29, %f27;
	setp.eq.f32 	%p2, %f24, 0f3F800000;
	selp.f32 	%f31, 0f00000000, %f30, %p2;
	setp.gt.f32 	%p3, %f24, 0f3F0F5C29;
	selp.f32 	%f32, %f31, %f24, %p3;
	mul.f32 	%f33, %f32, %f32;
	fma.rn.f32 	%f34, %f33, 0f3D4DD2F7, 0f3C99CA97;
	fma.rn.f32 	%f35, %f34, %f33, 0f3D3F90E8;
	fma.rn.f32 	%f36, %f35, %f33, 0f3D993CCF;
	fma.rn.f32 	%f37, %f36, %f33, 0f3E2AAC04;
	mul.f32 	%f38, %f33, %f37;
	fma.rn.f32 	%f39, %f38, %f32, %f32;
	mul.f32 	%f40, %f39, 0fC0000000;
	fma.rn.f32 	%f41, 0f3F6EE581, 0f3FD774EB, %f40;
	selp.f32 	%f42, %f41, %f39, %p3;
	setp.num.f32 	%p4, %f42, %f42;
	copysign.f32 	%f43, %f23, %f42;
	selp.f32 	%f44, %f43, %f42, %p4;
	div.rn.f32 	%f45, %f10, %f44;
	abs.f32 	%f46, %f45;
	setp.gt.f32 	%p5, %f46, 0f3F800000;
	rcp.approx.ftz.f32 	%f47, %f46;
	selp.f32 	%f48, %f47, %f46, %p5;
	mul.f32 	%f49, %f48, %f48;
	fma.rn.f32 	%f50, %f49, 0f3B2090AA, 0fBC6BE14F;
	fma.rn.f32 	%f51, %f50, %f49, 0f3D23397E;
	fma.rn.f32 	%f52, %f51, %f49, 0fBD948A7A;
	fma.rn.f32 	%f53, %f52, %f49, 0f3DD76B21;
	fma.rn.f32 	%f54, %f53, %f49, 0fBE111E88;
	fma.rn.f32 	%f55, %f54, %f49, 0f3E4CAF60;
	fma.rn.f32 	%f56, %f55, %f49, 0fBEAAAA27;
	mul.f32 	%f57, %f49, %f56;
	fma.rn.f32 	%f58, %f57, %f48, %f48;
	neg.f32 	%f59, %f58;
	fma.rn.f32 	%f60, 0f3F6EE581, 0f3FD774EB, %f59;
	selp.f32 	%f61, %f60, %f58, %p5;
	setp.num.f32 	%p6, %f46, %f46;
	copysign.f32 	%f62, %f45, %f61;
	selp.f32 	%f63, %f62, %f61, %p6;
	mul.f32 	%f64, %f63, 0f69327FBC;
	mov.f32 	%f65, 0f4621CC00;
	div.rn.f32 	%f66, %f65, %f64;
	fma.rn.f32 	%f67, %f12, 0f040FEC24, 0f14C495BB;
	mul.f32 	%f68, %f11, %f67;
	abs.f32 	%f69, %f68;
	abs.f32 	%f70, %f66;
	setp.gt.f32 	%p7, %f70, %f69;
	selp.f32 	%f71, %f70, %f69, %p7;
	selp.f32 	%f72, %f69, %f70, %p7;
	div.rn.f32 	%f73, %f72, %f71;
	mul.f32 	%f74, %f73, %f73;
	fma.rn.f32 	%f75, %f74, 0f3B33710B, 0fBC807748;
	fma.rn.f32 	%f76, %f75, %f74, 0f3D2CDAB2;
	fma.rn.f32 	%f77, %f76, %f74, 0fBD992D10;
	fma.rn.f32 	%f78, %f77, %f74, 0f3DD9EA6C;
	fma.rn.f32 	%f79, %f78, %f74, 0fBE117CB1;
	fma.rn.f32 	%f80, %f79, %f74, 0f3E4CBCE0;
	fma.rn.f32 	%f81, %f80, %f74, 0fBEAAAA7D;
	mul.f32 	%f82, %f74, %f81;
	fma.rn.f32 	%f83, %f82, %f73, %f73;
	neg.f32 	%f84, %f83;
	fma.rn.f32 	%f85, 0f3F6EE581, 0f3FD774EB, %f84;
	selp.f32 	%f86, %f85, %f83, %p7;
	selp.f32 	%f87, 0f3F6EE581, 0f3FEEE581, %p7;
	selp.f32 	%f88, %f83, %f84, %p7;
	mov.b32 	%r9, %f68;
	fma.rn.f32 	%f89, %f87, 0f3FD774EB, %f88;
	setp.lt.s32 	%p8, %r9, 0;
	selp.f32 	%f90, %f89, %f86, %p8;
	add.f32 	%f91, %f69, %f70;
	setp.eq.f32 	%p9, %f71, 0f00000000;
	selp.f32 	%f92, 0f40490FDB, 0f00000000, %p8;
	setp.eq.f32 	%p10, %f69, %f70;
	selp.f32 	%f93, 0f4016CBE4, 0f3F490FDB, %p8;
	selp.f32 	%f94, %f93, %f90, %p10;
	selp.f32 	%f95, %f92, %f94, %p9;
	abs.f32 	%f96, %f91;
	setp.nan.f32 	%p11, %f96, %f96;
	copysign.f32 	%f97, %f66, %f95;
	selp.f32 	%f98, %f91, %f97, %p11;
	setp.leu.f32 	%p12, %f154, %f98;
	setp.lt.s32 	%p13, %r8, 1;
	or.pred  	%p14, %p12, %p13;
	@%p14 bra 	$L__BB0_8;
	mov.f32 	%f100, 0fB2E167DC;
	mov.f32 	%f101, 0f3ED86F95;
	mul.rn.f32 	%f102, %f101, %f100;
	mov.f32 	%f103, 0f3DC3AA47;
	mov.f32 	%f104, 0f3DF9CF53;
	mul.rn.f32 	%f105, %f104, %f103;
	fma.rn.f32 	%f106, %f102, 0f3FB8AA3B, 0fB56D950E;
	fma.rn.f32 	%f107, 0f3E9E41AE, 0f32A55E34, %f106;
	mul.f32 	%f108, %f105, 0f40400000;
	fma.rn.f32 	%f109, %f108, %f102, %f107;
	fma.rn.f32 	%f110, %f105, 0f3E9E41AE, %f109;
	mov.f32 	%f111, 0fC2F51BAF;
	add.rn.f32 	%f112, %f111, %f110;
	mov.f32 	%f113, 0f42F51BAF;
	add.rn.f32 	%f114, %f112, %f113;
	neg.f32 	%f115, %f114;
	add.rn.f32 	%f116, %f110, %f115;
	mov.f32 	%f117, 0fFF800000;
	mul.rn.f32 	%f118, %f112, %f117;
	neg.f32 	%f119, %f118;
	fma.rn.f32 	%f120, %f112, 0fFF800000, %f119;
	fma.rn.f32 	%f121, %f116, 0fFF800000, %f120;
	cvt.rni.f32.f32 	%f122, %f118;
	sub.f32 	%f123, %f118, %f122;
	add.f32 	%f124, %f123, %f121;
	fma.rn.f32 	%f125, %f124, 0f391FCB8E, 0f3AAF85ED;
	fma.rn.f32 	%f126, %f125, %f124, 0f3C1D9856;
	fma.rn.f32 	%f127, %f126, %f124, 0f3D6357BB;
	fma.rn.f32 	%f128, %f127, %f124, 0f3E75FDEC;
	fma.rn.f32 	%f129, %f128, %f124, 0f3F317218;
	fma.rn.f32 	%f130, %f129, %f124, 0f3F800000;
	cvt.rzi.s32.f32 	%r10, %f122;
	setp.gt.f32 	%p15, %f122, 0f00000000;
	selp.b32 	%r11, 0, -2097152000, %p15;
	add.s32 	%r12, %r11, 2130706432;
	mov.b32 	%f131, %r12;
	mul.f32 	%f132, %f130, %f131;
	shl.b32 	%r13, %r10, 23;
	sub.s32 	%r14, %r13, %r11;
	mov.b32 	%f133, %r14;
	mul.f32 	%f134, %f132, %f133;
	abs.f32 	%f135, %f118;
	setp.gt.f32 	%p16, %f135, 0f43180000;
	setp.lt.f32 	%p17, %f118, 0f00000000;
	selp.f32 	%f136, 0f00000000, 0f7F800000, %p17;
	selp.f32 	%f137, %f136, %f134, %p16;
	abs.f32 	%f138, %f117;
	setp.nan.f32 	%p18, %f138, %f138;
	mov.f32 	%f139, 0f022ECBE1;
	add.rn.f32 	%f140, %f139, %f117;
	selp.f32 	%f141, %f140, %f137, %p18;
	add.f32 	%f1, %f141, 0f0410A0E6;
	and.b32  	%r1, %r8, 3;
	setp.lt.u32 	%p19, %r8, 4;
	@%p19 bra 	$L__BB0_5;
	and.b32  	%r15, %r8, 2147483644;
	neg.s32 	%r18, %r15;
$L__BB0_4:
	add.f32 	%f142, %f154, 0f180105AA;
	add.f32 	%f143, %f1, %f142;
	add.f32 	%f144, %f143, 0f180105AA;
	add.f32 	%f145, %f1, %f144;
	add.f32 	%f146, %f145, 0f180105AA;
	add.f32 	%f147, %f1, %f146;
	add.f32 	%f148, %f147, 0f180105AA;
	add.f32 	%f154, %f1, %f148;
	add.s32 	%r18, %r18, 4;
	setp.ne.s32 	%p20, %r18, 0;
	@%p20 bra 	$L__BB0_4;
$L__BB0_5:
	setp.eq.s32 	%p21, %r1, 0;
	@%p21 bra 	$L__BB0_8;
	neg.s32 	%r19, %r1;
$L__BB0_7:
	.pragma "nounroll";
	add.f32 	%f149, %f154, 0f180105AA;
	add.f32 	%f154, %f1, %f149;
	add.s32 	%r19, %r19, 1;
	setp.ne.s32 	%p22, %r19, 0;
	@%p22 bra 	$L__BB0_7;
$L__BB0_8:
	add.u64 	%rd1, %SP, 0;
	add.u64 	%rd2, %SPL, 0;
	cvt.f64.f32 	%fd1, %f154;
	st.local.f64 	[%rd2], %fd1;
	mov.u64 	%rd3, $str;
	cvta.global.u64 	%rd4, %rd3;
	{ // callseq 0, 0
	.param .b64 param0;
	st.param.b64 	[param0], %rd4;
	.param .b64 param1;
	st.param.b64 	[param1], %rd1;
	.param .b32 retval0;
	call.uni (retval0), 
	vprintf, 
	(
	param0, 
	param1
	);
	ld.param.b32 	%r16, [retval0];
	} // callseq 0
	ret;

}


// ===== COMPILED SASS (sm_100) =====

	.target	sm_100

	.elftype	@"ET_EXEC"


//--------------------- .note.nv.tkinfo           --------------------------
	.section	.note.nv.tkinfo,"",@"SHT_NOTE"
	.sectionflags	@"SHF_NOTE_NV_TKINFO"
	.tkinfo
        /*0018*/ 	.word	0x00000002
        /*0030*/ 	.string	""
        /*0030*/ 	.string	"ptxas"
        /*0030*/ 	.string	"Cuda compilation tools, release 13.0, V13.0.88"
        /*0030*/ 	.string	"Build cuda_13.0.r13.0/compiler.36424714_0"
        /*0030*/ 	.string	"-arch sm_100 -m 64 "



//--------------------- .note.nv.cuinfo           --------------------------
	.section	.note.nv.cuinfo,"",@"SHT_NOTE"
	.sectionflags	@"SHF_NOTE_NV_CUINFO"
        /*0018*/ 	.short	0x0002
        /*001a*/ 	.short	0x0064
        /*001c*/ 	.short	0x0082
	.zero		2


//--------------------- .nv.info                  --------------------------
	.section	.nv.info,"",@"SHT_CUDA_INFO"
	.align	4


	//----- nvinfo : EIATTR_REGCOUNT
	.align		4
        /*0000*/ 	.byte	0x04, 0x2f
        /*0002*/ 	.short	(.L_2 - .L_1)
	.align		4
.L_1:
        /*0004*/ 	.word	index@(_Z7computefifffff)
        /*0008*/ 	.word	0x00000018


	//----- nvinfo : EIATTR_FRAME_SIZE
	.align		4
.L_2:
        /*000c*/ 	.byte	0x04, 0x11
        /*000e*/ 	.short	(.L_4 - .L_3)
	.align		4
.L_3:
        /*0010*/ 	.word	index@($__internal_0_$__cuda_sm3x_div_rn_noftz_f32_slowpath)
        /*0014*/ 	.word	0x00000008


	//----- nvinfo : EIATTR_FRAME_SIZE
	.align		4
.L_4:
        /*0018*/ 	.byte	0x04, 0x11
        /*001a*/ 	.short	(.L_6 - .L_5)
	.align		4
.L_5:
        /*001c*/ 	.word	index@(_Z7computefifffff)
        /*0020*/ 	.word	0x00000008


	//----- nvinfo : EIATTR_MIN_STACK_SIZE
	.align		4
.L_6:
        /*0024*/ 	.byte	0x04, 0x12
        /*0026*/ 	.short	(.L_8 - .L_7)
	.align		4
.L_7:
        /*0028*/ 	.word	index@(_Z7computefifffff)
        /*002c*/ 	.word	0x00000008
.L_8:


//--------------------- .nv.compat                --------------------------
	.section	.nv.compat,"",@"SHT_CUDA_COMPAT_INFO"
	.align	4
        /*0000*/ 	.byte	0x02, 0x09, 0x00, 0x00, 0x02, 0x02, 0x01, 0x00, 0x02, 0x05, 0x05, 0x00, 0x03, 0x07, 0x01, 0x01
        /*0010*/ 	.byte	0x02, 0x03, 0x00, 0x00, 0x02, 0x06, 0x01, 0x00, 0x04, 0x0b, 0x08, 0x00, 0x01, 0x00, 0x00, 0x00
        /*0020*/ 	.byte	0x00, 0x00, 0x00, 0x00


//--------------------- .nv.info._Z7computefifffff --------------------------
	.section	.nv.info._Z7computefifffff,"",@"SHT_CUDA_INFO"
	.sectionflags	@""
	.align	4


	//----- nvinfo : EIATTR_CUDA_API_VERSION
	.align		4
        /*0000*/ 	.byte	0x04, 0x37
        /*0002*/ 	.short	(.L_10 - .L_9)
.L_9:
        /*0004*/ 	.word	0x00000082


	//----- nvinfo : EIATTR_KPARAM_INFO
	.align		4
.L_10:
        /*0008*/ 	.byte	0x04, 0x17
        /*000a*/ 	.short	(.L_12 - .L_11)
.L_11:
        /*000c*/ 	.word	0x00000000
        /*0010*/ 	.short	0x0006
        /*0012*/ 	.short	0x0018
        /*0014*/ 	.byte	0x00, 0xf0, 0x11, 0x00


	//----- nvinfo : EIATTR_KPARAM_INFO
	.align		4
.L_12:
        /*0018*/ 	.byte	0x04, 0x17
        /*001a*/ 	.short	(.L_14 - .L_13)
.L_13:
        /*001c*/ 	.word	0x00000000
        /*0020*/ 	.short	0x0005
        /*0022*/ 	.short	0x0014
        /*0024*/ 	.byte	0x00, 0xf0, 0x11, 0x00


	//----- nvinfo : EIATTR_KPARAM_INFO
	.align		4
.L_14:
        /*0028*/ 	.byte	0x04, 0x17
        /*002a*/ 	.short	(.L_16 - .L_15)
.L_15:
        /*002c*/ 	.word	0x00000000
        /*0030*/ 	.short	0x0004
        /*0032*/ 	.short	0x0010
        /*0034*/ 	.byte	0x00, 0xf0, 0x11, 0x00


	//----- nvinfo : EIATTR_KPARAM_INFO
	.align		4
.L_16:
        /*0038*/ 	.byte	0x04, 0x17
        /*003a*/ 	.short	(.L_18 - .L_17)
.L_17:
        /*003c*/ 	.word	0x00000000
        /*0040*/ 	.short	0x0003
        /*0042*/ 	.short	0x000c
        /*0044*/ 	.byte	0x00, 0xf0, 0x11, 0x00


	//----- nvinfo : EIATTR_KPARAM_INFO
	.align		4
.L_18:
        /*0048*/ 	.byte	0x04, 0x17
        /*004a*/ 	.short	(.L_20 - .L_19)
.L_19:
        /*004c*/ 	.word	0x00000000
        /*0050*/ 	.short	0x0002
        /*0052*/ 	.short	0x0008
        /*0054*/ 	.byte	0x00, 0xf0, 0x11, 0x00


	//----- nvinfo : EIATTR_KPARAM_INFO
	.align		4
.L_20:
        /*0058*/ 	.byte	0x04, 0x17
        /*005a*/ 	.short	(.L_22 - .L_21)
.L_21:
        /*005c*/ 	.word	0x00000000
        /*0060*/ 	.short	0x0001
        /*0062*/ 	.short	0x0004
        /*0064*/ 	.byte	0x00, 0xf0, 0x11, 0x00


	//----- nvinfo : EIATTR_KPARAM_INFO
	.align		4
.L_22:
        /*0068*/ 	.byte	0x04, 0x17
        /*006a*/ 	.short	(.L_24 - .L_23)
.L_23:
        /*006c*/ 	.word	0x00000000
        /*0070*/ 	.short	0x0000
        /*0072*/ 	.short	0x0000
        /*0074*/ 	.byte	0x00, 0xf0, 0x11, 0x00


	//----- nvinfo : EIATTR_SPARSE_MMA_MASK
	.align		4
.L_24:
        /*0078*/ 	.byte	0x03, 0x50
        /*007a*/ 	.short	0x0000


	//----- nvinfo : EIATTR_MAXREG_COUNT
	.align		4
        /*007c*/ 	.byte	0x03, 0x1b
        /*007e*/ 	.short	0x00ff


	//----- nvinfo : EIATTR_EXTERNS
	.align		4
        /*0080*/ 	.byte	0x04, 0x0f
        /*0082*/ 	.short	(.L_26 - .L_25)


	//   ....[0]....
	.align		4
.L_25:
        /*0084*/ 	.word	index@(vprintf)


	//----- nvinfo : EIATTR_MERCURY_ISA_VERSION
	.align		4
.L_26:
        /*0088*/ 	.byte	0x03, 0x5f
        /*008a*/ 	.short	0x0101


	//----- nvinfo : EIATTR_VRC_CTA_INIT_COUNT
	.align		4
        /*008c*/ 	.byte	0x02, 0x4a
	.zero		1
	.zero		1


	//----- nvinfo : EIATTR_SYSCALL_OFFSETS
	.align		4
        /*0090*/ 	.byte	0x04, 0x46
        /*0092*/ 	.short	(.L_28 - .L_27)


	//   ....[0]....
.L_27:
        /*0094*/ 	.word	0x000010a0


	//----- nvinfo : EIATTR_EXIT_INSTR_OFFSETS
	.align		4
.L_28:
        /*0098*/ 	.byte	0x04, 0x1c
        /*009a*/ 	.short	(.L_30 - .L_29)


	//   ....[0]....
.L_29:
        /*009c*/ 	.word	0x000010b0


	//----- nvinfo : EIATTR_CRS_STACK_SIZE
	.align		4
.L_30:
        /*00a0*/ 	.byte	0x04, 0x1e
        /*00a2*/ 	.short	(.L_32 - .L_31)
.L_31:
        /*00a4*/ 	.word	0x00000000


	//----- nvinfo : EIATTR_CBANK_PARAM_SIZE
	.align		4
.L_32:
        /*00a8*/ 	.byte	0x03, 0x19
        /*00aa*/ 	.short	0x001c


	//----- nvinfo : EIATTR_PARAM_CBANK
	.align		4
        /*00ac*/ 	.byte	0x04, 0x0a
        /*00ae*/ 	.short	(.L_34 - .L_33)
	.align		4
.L_33:
        /*00b0*/ 	.word	index@(.nv.constant0._Z7computefifffff)
        /*00b4*/ 	.short	0x0380
        /*00b6*/ 	.short	0x001c


	//----- nvinfo : EIATTR_SW_WAR
	.align		4
.L_34:
        /*00b8*/ 	.byte	0x04, 0x36
        /*00ba*/ 	.short	(.L_36 - .L_35)
.L_35:
        /*00bc*/ 	.word	0x00000008
.L_36:


//--------------------- .nv.callgraph             --------------------------
	.section	.nv.callgraph,"",@"SHT_CUDA_CALLGRAPH"
	.align	4
	.sectionentsize	8
	.align		4
        /*0000*/ 	.word	0x00000000
	.align		4
        /*0004*/ 	.word	0xffffffff
	.align		4
        /*0008*/ 	.word	index@(_Z7computefifffff)
	.align		4
        /*000c*/ 	.word	index@(vprintf)
	.align		4
        /*0010*/ 	.word	0x00000000
	.align		4
        /*0014*/ 	.word	0xfffffffe
	.align		4
        /*0018*/ 	.word	0x00000000
	.align		4
        /*001c*/ 	.word	0xfffffffd
	.align		4
        /*0020*/ 	.word	0x00000000
	.align		4
        /*0024*/ 	.word	0xfffffffc


//--------------------- .nv.constant4             --------------------------
	.section	.nv.constant4,"a",@progbits
	.align	8
	.align		8
.nv.constant4:
        /*0000*/ 	.dword	vprintf
	.align		8
        /*0008*/ 	.dword	$str


//--------------------- .text._Z7computefifffff   --------------------------
	.section	.text._Z7computefifffff,"ax",@progbits
	.align	128
        .global         _Z7computefifffff
        .type           _Z7computefifffff,@function
        .size           _Z7computefifffff,(.L_x_20 - _Z7computefifffff)
        .other          _Z7computefifffff,@"STO_CUDA_ENTRY STV_DEFAULT"
_Z7computefifffff:
.text._Z7computefifffff:
[----:B------:R-:W0:Y:S08]  /*0000*/  LDC R1, c[0x0][0x37c] ;  /* 0x0000df00ff017b82 */ /* 0x000e300000000800 */
[----:B------:R-:W1:Y:S01]  /*0010*/  LDC.64 R2, c[0x0][0x388] ;  /* 0x0000e200ff027b82 */ /* 0x000e620000000a00 */
[----:B------:R-:W2:Y:S01]  /*0020*/  LDCU UR6, c[0x0][0x380] ;  /* 0x00007000ff0677ac */ /* 0x000ea20008000800 */
[----:B0-----:R-:W-:Y:S01]  /*0030*/  IADD3 R1, PT, PT, R1, -0x8, RZ ;  /* 0xfffffff801017810 */ /* 0x001fe20007ffe0ff */
[----:B------:R-:W0:Y:S01]  /*0040*/  LDCU UR4, c[0x0][0x2f8] ;  /* 0x00005f00ff0477ac */ /* 0x000e220008000800 */
[----:B------:R-:W3:Y:S01]  /*0050*/  LDCU UR7, c[0x0][0x380] ;  /* 0x00007000ff0777ac */ /* 0x000ee20008000800 */
[----:B------:R-:W4:Y:S01]  /*0060*/  LDCU UR5, c[0x0][0x2fc] ;  /* 0x00005f80ff0577ac */ /* 0x000f220008000800 */
[----:B0-----:R-:W-:Y:S01]  /*0070*/  IADD3 R6, P1, PT, R1, UR4, RZ ;  /* 0x0000000401067c10 */ /* 0x001fe2000ff3e0ff */
[----:B-1----:R-:W-:Y:S01]  /*0080*/  FADD R3, R3, -1.81310005418418280423e+36 ;  /* 0xfbae985e03037421 */ /* 0x002fe20000000000 */
[----:B---3--:R-:W-:-:S03]  /*0090*/  MOV R0, UR7 ;  /* 0x0000000700007c02 */ /* 0x008fc60008000f00 */
[----:B------:R-:W-:Y:S01]  /*00a0*/  FADD R3, R3, R2 ;  /* 0x0000000203037221 */ /* 0x000fe20000000000 */
[----:B----4-:R-:W-:-:S04]  /*00b0*/  IADD3.X R7, PT, PT, RZ, UR5, RZ, P1, !PT ;  /* 0x00000005ff077c10 */ /* 0x010fc80008ffe4ff */
[----:B--2---:R-:W-:-:S13]  /*00c0*/  FSETP.GE.AND P0, PT, R3, UR6, PT ;  /* 0x0000000603007c0b */ /* 0x004fda000bf06000 */
[----:B------:R-:W-:Y:S05]  /*00d0*/  @!P0 BRA `(.L_x_0) ;  /* 0x0000000c00d08947 */ /* 0x000fea0003800000 */
[----:B------:R-:W-:Y:S01]  /*00e0*/  HFMA2 R2, -RZ, RZ, 1.75, 0 ;  /* 0x3f000000ff027431 */ /* 0x000fe200000001ff */
[----:B------:R-:W-:Y:S01]  /*00f0*/  MOV R5, 0x3d4dd2f7 ;  /* 0x3d4dd2f700057802 */ /* 0x000fe20000000f00 */
[----:B------:R-:W0:Y:S03]  /*0100*/  LDCU UR4, c[0x0][0x390] ;  /* 0x00007200ff0477ac */ /* 0x000e260008000800 */
[----:B------:R-:W-:-:S04]  /*0110*/  FFMA R2, -R2, 4.2336001396179199219, R2 ;  /* 0x408779a702027823 */ /* 0x000fc80000000102 */
[----:B------:R-:W1:Y:S01]  /*0120*/  MUFU.RSQ R3, R2 ;  /* 0x0000000200037308 */ /* 0x000e620000001400 */
[----:B0-----:R-:W-:Y:S01]  /*0130*/  MOV R8, UR4 ;  /* 0x0000000400087c02 */ /* 0x001fe20008000f00 */
[----:B-1----:R-:W-:Y:S01]  /*0140*/  FMUL R4, R2, R3 ;  /* 0x0000000302047220 */ /* 0x002fe20000400000 */
[----:B------:R-:W-:-:S04]  /*0150*/  FMUL R3, R3, -0.5 ;  /* 0xbf00000003037820 */ /* 0x000fc80000400000 */
[----:B------:R-:W-:-:S04]  /*0160*/  FFMA R3, R4, R3, 0.5 ;  /* 0x3f00000004037423 */ /* 0x000fc80000000003 */
[----:B------:R-:W-:-:S04]  /*0170*/  FFMA R3, R4, R3, R4 ;  /* 0x0000000304037223 */ /* 0x000fc80000000004 */
[----:B------:R-:W-:-:S04]  /*0180*/  FMUL R4, R3, R3 ;  /* 0x0000000303047220 */ /* 0x000fc80000400000 */
[----:B------:R-:W-:-:S04]  /*0190*/  FFMA R5, R4, R5, 0.018773360177874565125 ;  /* 0x3c99ca9704057423 */ /* 0x000fc80000000005 */
[----:B------:R-:W-:-:S04]  /*01a0*/  FFMA R5, R4, R5, 0.046769052743911743164 ;  /* 0x3d3f90e804057423 */ /* 0x000fc80000000005 */
[----:B------:R-:W-:-:S04]  /*01b0*/  FFMA R5, R4, R5, 0.074823014438152313232 ;  /* 0x3d993ccf04057423 */ /* 0x000fc80000000005 */
[----:B------:R-:W-:-:S04]  /*01c0*/  FFMA R5, R4, R5, 0.16667181253433227539 ;  /* 0x3e2aac0404057423 */ /* 0x000fc80000000005 */
[----:B------:R-:W-:-:S04]  /*01d0*/  FMUL R4, R4, R5 ;  /* 0x0000000504047220 */ /* 0x000fc80000400000 */
[----:B------:R-:W-:Y:S01]  /*01e0*/  FFMA R4, R3, R4, R3 ;  /* 0x0000000403047223 */ /* 0x000fe20000000003 */
[----:B------:R-:W-:-:S03]  /*01f0*/  HFMA2 R3, -RZ, RZ, 1.9599609375, 20144 ;  /* 0x3fd774ebff037431 */ /* 0x000fc600000001ff */
[----:B------:R-:W-:-:S04]  /*0200*/  FMUL R4, R4, -2 ;  /* 0xc000000004047820 */ /* 0x000fc80000400000 */
[----:B------:R-:W-:Y:S01]  /*0210*/  FFMA R4, R3, 0.93318945169448852539, R4 ;  /* 0x3f6ee58103047823 */ /* 0x000fe20000000004 */
[----:B------:R-:W-:-:S04]  /*0220*/  MOV R3, 0xc08779a7 ;  /* 0xc08779a700037802 */ /* 0x000fc80000000f00 */
[C---:B------:R-:W-:Y:S02]  /*0230*/  FSETP.NAN.AND P0, PT, R4.reuse, R4, PT ;  /* 0x000000040400720b */ /* 0x040fe40003f08000 */
[----:B------:R-:W-:-:S04]  /*0240*/  LOP3.LUT R3, R4, 0x80000000, R3, 0xb8, !PT ;  /* 0x8000000004037812 */ /* 0x000fc800078eb803 */
[----:B------:R-:W-:-:S04]  /*0250*/  FSEL R3, R3, R4, !P0 ;  /* 0x0000000403037208 */ /* 0x000fc80004000000 */
[----:B------:R-:W0:Y:S08]  /*0260*/  MUFU.RCP R2, R3 ;  /* 0x0000000300027308 */ /* 0x000e300000001000 */
[----:B------:R-:W1:Y:S01]  /*0270*/  FCHK P0, R8, R3 ;  /* 0x0000000308007302 */ /* 0x000e620000000000 */
[----:B0-----:R-:W-:-:S04]  /*0280*/  FFMA R5, -R3, R2, 1 ;  /* 0x3f80000003057423 */ /* 0x001fc80000000102 */
[----:B------:R-:W-:-:S04]  /*0290*/  FFMA R2, R2, R5, R2 ;  /* 0x0000000502027223 */ /* 0x000fc80000000002 */
[----:B------:R-:W-:-:S04]  /*02a0*/  FFMA R4, R2, UR4, RZ ;  /* 0x0000000402047c23 */ /* 0x000fc800080000ff */
[----:B------:R-:W-:-:S04]  /*02b0*/  FFMA R5, -R3, R4, UR4 ;  /* 0x0000000403057e23 */ /* 0x000fc80008000104 */
[----:B------:R-:W-:Y:S01]  /*02c0*/  FFMA R2, R2, R5, R4 ;  /* 0x0000000502027223 */ /* 0x000fe20000000004 */
[----:B-1----:R-:W-:Y:S06]  /*02d0*/  @!P0 BRA `(.L_x_1) ;  /* 0x00000000000c8947 */ /* 0x002fec0003800000 */
[----:B------:R-:W0:Y:S01]  /*02e0*/  LDC R2, c[0x0][0x390] ;  /* 0x0000e400ff027b82 */ /* 0x000e220000000800 */
[----:B------:R-:W-:-:S07]  /*02f0*/  MOV R8, 0x310 ;  /* 0x0000031000087802 */ /* 0x000fce0000000f00 */
[----:B0-----:R-:W-:Y:S05]  /*0300*/  CALL.REL.NOINC `($__internal_0_$__cuda_sm3x_div_rn_noftz_f32_slowpath) ;  /* 0x0000000c006c7944 */ /* 0x001fea0003c00000 */
.L_x_1:
[----:B------:R-:W0:Y:S01]  /*0310*/  MUFU.RCP R3, |R2| ;  /* 0x4000000200037308 */ /* 0x000e220000001000 */
[----:B------:R-:W-:Y:S01]  /*0320*/  FSETP.GT.AND P0, PT, |R2|, 1, PT ;  /* 0x3f8000000200780b */ /* 0x000fe20003f04200 */
[----:B------:R-:W-:Y:S01]  /*0330*/  UMOV UR4, 0x4621cc00 ;  /* 0x4621cc0000047882 */ /* 0x000fe20000000000 */
[----:B------:R-:W-:Y:S02]  /*0340*/  MOV R5, 0x3b2090aa ;  /* 0x3b2090aa00057802 */ /* 0x000fe40000000f00 */
[----:B------:R-:W-:Y:S02]  /*0350*/  MOV R8, 0x3fd774eb ;  /* 0x3fd774eb00087802 */ /* 0x000fe40000000f00 */
[----:B0-----:R-:W-:-:S05]  /*0360*/  FSEL R3, R3, |R2|, P0 ;  /* 0x4000000203037208 */ /* 0x001fca0000000000 */
[----:B------:R-:W-:-:S04]  /*0370*/  FMUL R4, R3, R3 ;  /* 0x0000000303047220 */ /* 0x000fc80000400000 */
[----:B------:R-:W-:-:S04]  /*0380*/  FFMA R5, R4, R5, -0.014396979473531246185 ;  /* 0xbc6be14f04057423 */ /* 0x000fc80000000005 */
[----:B------:R-:W-:-:S04]  /*0390*/  FFMA R5, R4, R5, 0.039849750697612762451 ;  /* 0x3d23397e04057423 */ /* 0x000fc80000000005 */
[----:B------:R-:W-:-:S04]  /*03a0*/  FFMA R5, R4, R5, -0.072529748082160949707 ;  /* 0xbd948a7a04057423 */ /* 0x000fc80000000005 */
[----:B------:R-:W-:-:S04]  /*03b0*/  FFMA R5, R4, R5, 0.10518480092287063599 ;  /* 0x3dd76b2104057423 */ /* 0x000fc80000000005 */
[----:B------:R-:W-:-:S04]  /*03c0*/  FFMA R5, R4, R5, -0.14171802997589111328 ;  /* 0xbe111e8804057423 */ /* 0x000fc80000000005 */
[----:B------:R-:W-:-:S04]  /*03d0*/  FFMA R5, R4, R5, 0.19988775253295898438 ;  /* 0x3e4caf6004057423 */ /* 0x000fc80000000005 */
[----:B------:R-:W-:-:S04]  /*03e0*/  FFMA R5, R4, R5, -0.33332940936088562012 ;  /* 0xbeaaaa2704057423 */ /* 0x000fc80000000005 */
[----:B------:R-:W-:-:S04]  /*03f0*/  FMUL R4, R4, R5 ;  /* 0x0000000504047220 */ /* 0x000fc80000400000 */
[----:B------:R-:W-:-:S04]  /*0400*/  FFMA R3, R3, R4, R3 ;  /* 0x0000000403037223 */ /* 0x000fc80000000003 */
[----:B------:R-:W-:Y:S01]  /*0410*/  @P0 FFMA R3, R8, 0.93318945169448852539, -R3 ;  /* 0x3f6ee58108030823 */ /* 0x000fe20000000803 */
[----:B------:R-:W-:Y:S02]  /*0420*/  FSETP.NAN.AND P0, PT, |R2|, |R2|, PT ;  /* 0x400000020200720b */ /* 0x000fe40003f08200 */
[----:B------:R-:W-:Y:S02]  /*0430*/  MOV R8, UR4 ;  /* 0x0000000400087c02 */ /* 0x000fe40008000f00 */
[----:B------:R-:W-:-:S04]  /*0440*/  LOP3.LUT R2, R3, 0x80000000, R2, 0xb8, !PT ;  /* 0x8000000003027812 */ /* 0x000fc800078eb802 */
[----:B------:R-:W-:-:S05]  /*0450*/  FSEL R2, R2, R3, !P0 ;  /* 0x0000000302027208 */ /* 0x000fca0004000000 */
[----:B------:R-:W-:-:S04]  /*0460*/  FMUL R5, R2, 1.34870002764133934647e+25 ;  /* 0x69327fbc02057820 */ /* 0x000fc80000400000 */
[----:B------:R-:W0:Y:S08]  /*0470*/  MUFU.RCP R2, R5 ;  /* 0x0000000500027308 */ /* 0x000e300000001000 */
[----:B------:R-:W1:Y:S01]  /*0480*/  FCHK P0, R8, R5 ;  /* 0x0000000508007302 */ /* 0x000e620000000000 */
[----:B0-----:R-:W-:-:S04]  /*0490*/  FFMA R3, -R5, R2, 1 ;  /* 0x3f80000005037423 */ /* 0x001fc80000000102 */
[----:B------:R-:W-:-:S04]  /*04a0*/  FFMA R2, R2, R3, R2 ;  /* 0x0000000302027223 */ /* 0x000fc80000000002 */
[----:B------:R-:W-:-:S04]  /*04b0*/  FFMA R3, R2, 10355, RZ ;  /* 0x4621cc0002037823 */ /* 0x000fc800000000ff */
[----:B------:R-:W-:-:S04]  /*04c0*/  FFMA R4, -R5, R3, 10355 ;  /* 0x4621cc0005047423 */ /* 0x000fc80000000103 */
[----:B------:R-:W-:Y:S01]  /*04d0*/  FFMA R4, R2, R4, R3 ;  /* 0x0000000402047223 */ /* 0x000fe20000000003 */
[----:B-1----:R-:W-:Y:S06]  /*04e0*/  @!P0 BRA `(.L_x_2) ;  /* 0x0000000000148947 */ /* 0x002fec0003800000 */
[----:B------:R-:W-:Y:S01]  /*04f0*/  HFMA2 R2, -RZ, RZ, 6.12890625, -16 ;  /* 0x4621cc00ff027431 */ /* 0x000fe200000001ff */
[----:B------:R-:W-:Y:S02]  /*0500*/  MOV R3, R5 ;  /* 0x0000000500037202 */ /* 0x000fe40000000f00 */
[----:B------:R-:W-:-:S07]  /*0510*/  MOV R8, 0x530 ;  /* 0x0000053000087802 */ /* 0x000fce0000000f00 */
[----:B------:R-:W-:Y:S05]  /*0520*/  CALL.REL.NOINC `($__internal_0_$__cuda_sm3x_div_rn_noftz_f32_slowpath) ;  /* 0x0000000800e47944 */ /* 0x000fea0003c00000 */
[----:B------:R-:W-:-:S07]  /*0530*/  MOV R4, R2 ;  /* 0x0000000200047202 */ /* 0x000fce0000000f00 */
.L_x_2:
[----:B------:R-:W0:Y:S01]  /*0540*/  LDC R5, c[0x0][0x398] ;  /* 0x0000e600ff057b82 */ /* 0x000e220000000800 */
[----:B------:R-:W1:Y:S01]  /*0550*/  LDCU UR4, c[0x0][0x394] ;  /* 0x00007280ff0477ac */ /* 0x000e620008000800 */
[----:B------:R-:W-:-:S05]  /*0560*/  HFMA2 R2, -RZ, RZ, 6.1929225921630859375e-05, -4240 ;  /* 0x040fec24ff027431 */ /* 0x000fca00000001ff */
[----:B0-----:R-:W-:-:S04]  /*0570*/  FFMA R5, R5, R2, 1.9850000646743389884e-26 ;  /* 0x14c495bb05057423 */ /* 0x001fc80000000002 */
[----:B-1----:R-:W-:-:S05]  /*0580*/  FMUL R5, R5, UR4 ;  /* 0x0000000405057c20 */ /* 0x002fca0008400000 */
[----:B------:R-:W-:-:S04]  /*0590*/  FSETP.GT.AND P2, PT, |R4|, |R5|, PT ;  /* 0x400000050400720b */ /* 0x000fc80003f44200 */
[----:B------:R-:W-:Y:S02]  /*05a0*/  FSEL R3, |R4|, |R5|, P2 ;  /* 0x4000000504037208 */ /* 0x000fe40001000200 */
[----:B------:R-:W-:Y:S02]  /*05b0*/  FSEL R2, |R5|, |R4|, P2 ;  /* 0x4000000405027208 */ /* 0x000fe40001000200 */
[----:B------:R-:W0:Y:S08]  /*05c0*/  MUFU.RCP R8, R3 ;  /* 0x0000000300087308 */ /* 0x000e300000001000 */
[----:B------:R-:W1:Y:S01]  /*05d0*/  FCHK P0, R2, R3 ;  /* 0x0000000302007302 */ /* 0x000e620000000000 */
[----:B0-----:R-:W-:-:S04]  /*05e0*/  FFMA R9, -R3, R8, 1 ;  /* 0x3f80000003097423 */ /* 0x001fc80000000108 */
[----:B------:R-:W-:-:S04]  /*05f0*/  FFMA R9, R8, R9, R8 ;  /* 0x0000000908097223 */ /* 0x000fc80000000008 */
[----:B------:R-:W-:-:S04]  /*0600*/  FFMA R8, R2, R9, RZ ;  /* 0x0000000902087223 */ /* 0x000fc800000000ff */
[----:B------:R-:W-:-:S04]  /*0610*/  FFMA R10, -R3, R8, R2 ;  /* 0x00000008030a7223 */ /* 0x000fc80000000102 */
[----:B------:R-:W-:Y:S01]  /*0620*/  FFMA R8, R9, R10, R8 ;  /* 0x0000000a09087223 */ /* 0x000fe20000000008 */
[----:B-1----:R-:W-:Y:S06]  /*0630*/  @!P0 BRA `(.L_x_3) ;  /* 0x00000000000c8947 */ /* 0x002fec0003800000 */
[----:B------:R-:W-:-:S07]  /*0640*/  MOV R8, 0x660 ;  /* 0x0000066000087802 */ /* 0x000fce0000000f00 */
[----:B------:R-:W-:Y:S05]  /*0650*/  CALL.REL.NOINC `($__internal_0_$__cuda_sm3x_div_rn_noftz_f32_slowpath) ;  /* 0x0000000800987944 */ /* 0x000fea0003c00000 */
[----:B------:R-:W-:-:S07]  /*0660*/  MOV R8, R2 ;  /* 0x0000000200087202 */ /* 0x000fce0000000f00 */
.L_x_3:
[----:B------:R-:W-:Y:S01]  /*0670*/  MOV R9, 0x3b33710b ;  /* 0x3b33710b00097802 */ /* 0x000fe20000000f00 */
[----:B------:R-:W-:Y:S01]  /*0680*/  FMUL R2, R8, R8 ;  /* 0x0000000808027220 */ /* 0x000fe20000400000 */
[----:B------:R-:W-:Y:S02]  /*0690*/  MOV R11, 0x3fd774eb ;  /* 0x3fd774eb000b7802 */ /* 0x000fe40000000f00 */
[C---:B------:R-:W-:Y:S01]  /*06a0*/  ISETP.GE.AND P0, PT, R5.reuse, RZ, PT ;  /* 0x000000ff0500720c */ /* 0x040fe20003f06270 */
[C---:B------:R-:W-:Y:S01]  /*06b0*/  FFMA R9, R2.reuse, R9, -0.015681877732276916504 ;  /* 0xbc80774802097423 */ /* 0x040fe20000000009 */
[C---:B------:R-:W-:Y:S01]  /*06c0*/  FSETP.NEU.AND P3, PT, |R5|.reuse, |R4|, PT ;  /* 0x400000040500720b */ /* 0x040fe20003f6d200 */
[----:B------:R-:W-:Y:S01]  /*06d0*/  FADD R5, |R5|, |R4| ;  /* 0x4000000405057221 */ /* 0x000fe20000000200 */
[----:B------:R-:W-:Y:S01]  /*06e0*/  FSETP.NEU.AND P1, PT, R3, RZ, PT ;  /* 0x000000ff0300720b */ /* 0x000fe20003f2d000 */
[----:B------:R-:W-:Y:S01]  /*06f0*/  FFMA R9, R2, R9, 0.042200751602649688721 ;  /* 0x3d2cdab202097423 */ /* 0x000fe20000000009 */
[----:B------:R-:W-:-:S03]  /*0700*/  MOV R10, 0x3f6ee581 ;  /* 0x3f6ee581000a7802 */ /* 0x000fc60000000f00 */
[----:B------:R-:W-:Y:S01]  /*0710*/  FFMA R9, R2, R9, -0.074792981147766113281 ;  /* 0xbd992d1002097423 */ /* 0x000fe20000000009 */
[----:B------:R-:W-:-:S03]  /*0720*/  FSEL R10, R10, 1.8663789033889770508, P2 ;  /* 0x3feee5810a0a7808 */ /* 0x000fc60001000000 */
[----:B------:R-:W-:-:S04]  /*0730*/  FFMA R9, R2, R9, 0.10640415549278259277 ;  /* 0x3dd9ea6c02097423 */ /* 0x000fc80000000009 */
[----:B------:R-:W-:-:S04]  /*0740*/  FFMA R9, R2, R9, -0.14207722246646881104 ;  /* 0xbe117cb102097423 */ /* 0x000fc80000000009 */
[----:B------:R-:W-:-:S04]  /*0750*/  FFMA R9, R2, R9, 0.19993925094604492188 ;  /* 0x3e4cbce002097423 */ /* 0x000fc80000000009 */
[----:B------:R-:W-:-:S04]  /*0760*/  FFMA R9, R2, R9, -0.33333197236061096191 ;  /* 0xbeaaaa7d02097423 */ /* 0x000fc80000000009 */
[----:B------:R-:W-:-:S04]  /*0770*/  FMUL R9, R2, R9 ;  /* 0x0000000902097220 */ /* 0x000fc80000400000 */
[----:B------:R-:W-:Y:S02]  /*0780*/  FFMA R2, R9, R8, R8 ;  /* 0x0000000809027223 */ /* 0x000fe40000000008 */
[----:B------:R-:W0:Y:S02]  /*0790*/  LDC.64 R8, c[0x0][0x380] ;  /* 0x0000e000ff087b82 */ /* 0x000e240000000a00 */
[----:B------:R-:W-:-:S05]  /*07a0*/  FFMA R11, R11, 0.93318945169448852539, -R2 ;  /* 0x3f6ee5810b0b7823 */ /* 0x000fca0000000802 */
[-C--:B------:R-:W-:Y:S02]  /*07b0*/  FSEL R13, R11, R2.reuse, P2 ;  /* 0x000000020b0d7208 */ /* 0x080fe40001000000 */
[----:B------:R-:W-:Y:S02]  /*07c0*/  FSEL R11, R2, -R2, P2 ;  /* 0x80000002020b7208 */ /* 0x000fe40001000000 */
[----:B------:R-:W-:-:S03]  /*07d0*/  MOV R2, 0x4016cbe4 ;  /* 0x4016cbe400027802 */ /* 0x000fc60000000f00 */
[----:B------:R-:W-:Y:S01]  /*07e0*/  @!P0 FFMA R13, R10, 1.6832555532455444336, R11 ;  /* 0x3fd774eb0a0d8823 */ /* 0x000fe2000000000b */
[----:B------:R-:W-:Y:S02]  /*07f0*/  @!P3 FSEL R13, R2, 0.78539818525314331055, !P0 ;  /* 0x3f490fdb020db808 */ /* 0x000fe40004000000 */
[----:B------:R-:W-:Y:S02]  /*0800*/  @!P1 FSEL R13, RZ, 3.1415927410125732422, P0 ;  /* 0x40490fdbff0d9808 */ /* 0x000fe40000000000 */
[----:B------:R-:W-:Y:S02]  /*0810*/  FSETP.NAN.AND P1, PT, R5, R5, PT ;  /* 0x000000050500720b */ /* 0x000fe40003f28000 */
[----:B------:R-:W-:Y:S02]  /*0820*/  LOP3.LUT R4, R13, 0x80000000, R4, 0xb8, !PT ;  /* 0x800000000d047812 */ /* 0x000fe400078eb804 */
[----:B0-----:R-:W-:Y:S02]  /*0830*/  ISETP.GE.AND P0, PT, R9, 0x1, PT ;  /* 0x000000010900780c */ /* 0x001fe40003f06270 */
[----:B------:R-:W-:-:S04]  /*0840*/  FSEL R5, R5, R4, P1 ;  /* 0x0000000405057208 */ /* 0x000fc80000800000 */
[----:B------:R-:W-:-:S13]  /*0850*/  FSETP.GEU.OR P0, PT, R5, R8, !P0 ;  /* 0x000000080500720b */ /* 0x000fda000470e400 */
[----:B------:R-:W-:Y:S05]  /*0860*/  @P0 BRA `(.L_x_0) ;  /* 0x0000000400ec0947 */ /* 0x000fea0003800000 */
[----:B------:R-:W-:Y:S01]  /*0870*/  HFMA2 R3, -RZ, RZ, 0.195068359375, -0.000717639923095703125 ;  /* 0x323e91e1ff037431 */ /* 0x000fe200000001ff */
[----:B------:R-:W-:Y:S01]  /*0880*/  MOV R2, 0x3fb8aa3b ;  /* 0x3fb8aa3b00027802 */ /* 0x000fe20000000f00 */
[----:B------:R-:W-:Y:S01]  /*0890*/  HFMA2 R5, -RZ, RZ, 1.654296875, 2.83984375 ;  /* 0x3e9e41aeff057431 */ /* 0x000fe200000001ff */
[----:B------:R-:W-:-:S03]  /*08a0*/  ISETP.GE.U32.AND P2, PT, R9, 0x4, PT ;  /* 0x000000040900780c */ /* 0x000fc60003f46070 */
[----:B------:R-:W-:-:S04]  /*08b0*/  FFMA R2, -R3, R2, -8.8506283191236434504e-07 ;  /* 0xb56d950e03027423 */ /* 0x000fc80000000102 */
[----:B------:R-:W-:-:S04]  /*08c0*/  FFMA R2, R5, 1.9251366722983220825e-08, R2 ;  /* 0x32a55e3405027823 */ /* 0x000fc80000000002 */
[----:B------:R-:W-:-:S04]  /*08d0*/  FFMA R2, -R3, 0.034961044788360595703, R2 ;  /* 0x3d0f335003027823 */ /* 0x000fc80000000102 */
[----:B------:R-:W-:-:S04]  /*08e0*/  FFMA R2, R5, 0.011653681285679340363, R2 ;  /* 0x3c3eef1505027823 */ /* 0x000fc80000000002 */
[----:B------:R-:W-:-:S04]  /*08f0*/  FADD R3, R2, -122.55406951904296875 ;  /* 0xc2f51baf02037421 */ /* 0x000fc80000000000 */
[C---:B------:R-:W-:Y:S01]  /*0900*/  FMUL R4, R3.reuse, -INF ;  /* 0xff80000003047820 */ /* 0x040fe20000400000 */
[----:B------:R-:W-:-:S03]  /*0910*/  FADD R5, R3, 122.55406951904296875 ;  /* 0x42f51baf03057421 */ /* 0x000fc60000000000 */
[----:B------:R-:W0:Y:S01]  /*0920*/  FRND R11, R4 ;  /* 0x00000004000b7307 */ /* 0x000e220000201000 */
[----:B------:R-:W-:Y:S01]  /*0930*/  FADD R5, R2, -R5 ;  /* 0x8000000502057221 */ /* 0x000fe20000000000 */
[----:B------:R-:W-:Y:S01]  /*0940*/  FFMA R2, R3, -INF , -R4 ;  /* 0xff80000003027823 */ /* 0x000fe20000000804 */
[----:B------:R-:W-:-:S03]  /*0950*/  FSETP.GEU.AND P1, PT, R4, RZ, PT ;  /* 0x000000ff0400720b */ /* 0x000fc60003f2e000 */
[----:B------:R-:W-:Y:S01]  /*0960*/  FFMA R2, R5, -INF , R2 ;  /* 0xff80000005027823 */ /* 0x000fe20000000002 */
[----:B------:R-:W-:Y:S01]  /*0970*/  MOV R5, 0x391fcb8e ;  /* 0x391fcb8e00057802 */ /* 0x000fe20000000f00 */
[----:B0-----:R-:W-:Y:S01]  /*0980*/  FADD R3, R4, -R11 ;  /* 0x8000000b04037221 */ /* 0x001fe20000000000 */
[----:B------:R-:W-:-:S03]  /*0990*/  FSETP.GT.AND P0, PT, R11, RZ, PT ;  /* 0x000000ff0b00720b */ /* 0x000fc60003f04000 */
[----:B------:R-:W-:Y:S01]  /*09a0*/  FADD R2, R2, R3 ;  /* 0x0000000302027221 */ /* 0x000fe20000000000 */
[----:B------:R-:W-:Y:S02]  /*09b0*/  SEL R8, RZ, 0x83000000, P0 ;  /* 0x83000000ff087807 */ /* 0x000fe40000000000 */
[----:B------:R-:W-:Y:S01]  /*09c0*/  FSETP.GT.AND P0, PT, |R4|, 152, PT ;  /* 0x431800000400780b */ /* 0x000fe20003f04200 */
[----:B------:R-:W-:Y:S01]  /*09d0*/  FFMA R3, R2, R5, 0.0013391353422775864601 ;  /* 0x3aaf85ed02037423 */ /* 0x000fe20000000005 */
[----:B------:R-:W-:Y:S01]  /*09e0*/  IADD3 R10, PT, PT, R8, 0x7f000000, RZ ;  /* 0x7f000000080a7810 */ /* 0x000fe20007ffe0ff */
[----:B------:R-:W0:Y:S02]  /*09f0*/  F2I.NTZ R5, R4 ;  /* 0x0000000400057305 */ /* 0x000e240000203100 */
[----:B------:R-:W-:-:S04]  /*0a00*/  FFMA R3, R2, R3, 0.0096188392490148544312 ;  /* 0x3c1d985602037423 */ /* 0x000fc80000000003 */
[----:B------:R-:W-:-:S04]  /*0a10*/  FFMA R3, R2, R3, 0.055503588169813156128 ;  /* 0x3d6357bb02037423 */ /* 0x000fc80000000003 */
[----:B------:R-:W-:-:S04]  /*0a20*/  FFMA R3, R2, R3, 0.24022644758224487305 ;  /* 0x3e75fdec02037423 */ /* 0x000fc80000000003 */
[----:B------:R-:W-:Y:S01]  /*0a30*/  FFMA R3, R2, R3, 0.69314718246459960938 ;  /* 0x3f31721802037423 */ /* 0x000fe20000000003 */
[----:B0-----:R-:W-:-:S03]  /*0a40*/  LEA R8, R5, -R8, 0x17 ;  /* 0x8000000805087211 */ /* 0x001fc600078eb8ff */
[----:B------:R-:W-:Y:S01]  /*0a50*/  FFMA R3, R2, R3, 1 ;  /* 0x3f80000002037423 */ /* 0x000fe20000000003 */
[----:B------:R-:W-:-:S03]  /*0a60*/  LOP3.LUT R2, R9, 0x3, RZ, 0xc0, !PT ;  /* 0x0000000309027812 */ /* 0x000fc600078ec0ff */
[----:B------:R-:W-:-:S04]  /*0a70*/  FMUL R3, R3, R10 ;  /* 0x0000000a03037220 */ /* 0x000fc80000400000 */
[----:B------:R-:W-:Y:S01]  /*0a80*/  FMUL R3, R3, R8 ;  /* 0x0000000803037220 */ /* 0x000fe20000400000 */
[----:B------:R-:W-:-:S05]  /*0a90*/  @P0 FSEL R3, RZ, +INF , !P1 ;  /* 0x7f800000ff030808 */ /* 0x000fca0004800000 */
[----:B------:R-:W-:Y:S01]  /*0aa0*/  FADD R3, R3, 1.700099959103523031e-36 ;  /* 0x0410a0e603037421 */ /* 0x000fe20000000000 */
[----:B------:R-:W-:Y:S06]  /*0ab0*/  @!P2 BRA `(.L_x_4) ;  /* 0x000000040038a947 */ /* 0x000fec0003800000 */
[----:B------:R-:W-:-:S04]  /*0ac0*/  LOP3.LUT R4, R9, 0x7ffffffc, RZ, 0xc0, !PT ;  /* 0x7ffffffc09047812 */ /* 0x000fc800078ec0ff */
[----:B------:R-:W-:-:S04]  /*0ad0*/  IADD3 R4, PT, PT, -R4, RZ, RZ ;  /* 0x000000ff04047210 */ /* 0x000fc80007ffe1ff */
[----:B------:R-:W-:-:S13]  /*0ae0*/  ISETP.GE.AND P0, PT, R4, RZ, PT ;  /* 0x000000ff0400720c */ /* 0x000fda0003f06270 */
[----:B------:R-:W-:Y:S05]  /*0af0*/  @P0 BRA `(.L_x_5) ;  /* 0x0000000000fc0947 */ /* 0x000fea0003800000 */
[----:B------:R-:W-:Y:S02]  /*0b00*/  IADD3 R5, PT, PT, -R4, RZ, RZ ;  /* 0x000000ff04057210 */ /* 0x000fe40007ffe1ff */
[----:B------:R-:W-:Y:S02]  /*0b10*/  PLOP3.LUT P0, PT, PT, PT, PT, 0x80, 0x8 ;  /* 0x000000000008781c */ /* 0x000fe40003f0f070 */
[----:B------:R-:W-:-:S13]  /*0b20*/  ISETP.GT.AND P1, PT, R5, 0xc, PT ;  /* 0x0000000c0500780c */ /* 0x000fda0003f24270 */
[----:B------:R-:W-:Y:S05]  /*0b30*/  @!P1 BRA `(.L_x_6) ;  /* 0x0000000000909947 */ /* 0x000fea0003800000 */
[----:B------:R-:W-:-:S13]  /*0b40*/  PLOP3.LUT P0, PT, PT, PT, PT, 0x8, 0x80 ;  /* 0x000000000080781c */ /* 0x000fda0003f0e170 */
.L_x_7:
[----:B------:R-:W-:Y:S01]  /*0b50*/  FADD R0, R0, 1.6675718842553390239e-24 ;  /* 0x180105aa00007421 */ /* 0x000fe20000000000 */
[----:B------:R-:W-:-:S03]  /*0b60*/  IADD3 R4, PT, PT, R4, 0x10, RZ ;  /* 0x0000001004047810 */ /* 0x000fc60007ffe0ff */
[----:B------:R-:W-:Y:S01]  /*0b70*/  FADD R0, R3, R0 ;  /* 0x0000000003007221 */ /* 0x000fe20000000000 */
[----:B------:R-:W-:-:S03]  /*0b80*/  ISETP.GE.AND P1, PT, R4, -0xc, PT ;  /* 0xfffffff40400780c */ /* 0x000fc60003f26270 */
[----:B------:R-:W-:-:S04]  /*0b90*/  FADD R0, R0, 1.6675718842553390239e-24 ;  /* 0x180105aa00007421 */ /* 0x000fc80000000000 */
[----:B------:R-:W-:-:S04]  /*0ba0*/  FADD R0, R3, R0 ;  /* 0x0000000003007221 */ /* 0x000fc80000000000 */
        /* <DEDUP_REMOVED lines=27> */
[----:B------:R-:W-:Y:S01]  /*0d60*/  FADD R0, R3, R0 ;  /* 0x0000000003007221 */ /* 0x000fe20000000000 */
[----:B------:R-:W-:Y:S06]  /*0d70*/  @!P1 BRA `(.L_x_7) ;  /* 0xfffffffc00749947 */ /* 0x000fec000383ffff */
.L_x_6:
[----:B------:R-:W-:-:S04]  /*0d80*/  IADD3 R5, PT, PT, -R4, RZ, RZ ;  /* 0x000000ff04057210 */ /* 0x000fc80007ffe1ff */
[----:B------:R-:W-:-:S13]  /*0d90*/  ISETP.GT.AND P1, PT, R5, 0x4, PT ;  /* 0x000000040500780c */ /* 0x000fda0003f24270 */
[----:B------:R-:W-:Y:S05]  /*0da0*/  @!P1 BRA `(.L_x_8) ;  /* 0x0000000000489947 */ /* 0x000fea0003800000 */
[----:B------:R-:W-:Y:S01]  /*0db0*/  FADD R0, R0, 1.6675718842553390239e-24 ;  /* 0x180105aa00007421 */ /* 0x000fe20000000000 */
[----:B------:R-:W-:Y:S02]  /*0dc0*/  PLOP3.LUT P0, PT, PT, PT, PT, 0x8, 0x80 ;  /* 0x000000000080781c */ /* 0x000fe40003f0e170 */
[----:B------:R-:W-:Y:S01]  /*0dd0*/  IADD3 R4, PT, PT, R4, 0x8, RZ ;  /* 0x0000000804047810 */ /* 0x000fe20007ffe0ff */
        /* <DEDUP_REMOVED lines=14> */
[----:B------:R-:W-:-:S07]  /*0ec0*/  FADD R0, R3, R0 ;  /* 0x0000000003007221 */ /* 0x000fce0000000000 */
.L_x_8:
[----:B------:R-:W-:-:S13]  /*0ed0*/  ISETP.NE.OR P0, PT, R4, RZ, P0 ;  /* 0x000000ff0400720c */ /* 0x000fda0000705670 */
[----:B------:R-:W-:Y:S05]  /*0ee0*/  @!P0 BRA `(.L_x_4) ;  /* 0x00000000002c8947 */ /* 0x000fea0003800000 */
.L_x_5:
[----:B------:R-:W-:Y:S01]  /*0ef0*/  FADD R0, R0, 1.6675718842553390239e-24 ;  /* 0x180105aa00007421 */ /* 0x000fe20000000000 */
[----:B------:R-:W-:-:S03]  /*0f00*/  IADD3 R4, PT, PT, R4, 0x4, RZ ;  /* 0x0000000404047810 */ /* 0x000fc60007ffe0ff */
[----:B------:R-:W-:Y:S01]  /*0f10*/  FADD R0, R3, R0 ;  /* 0x0000000003007221 */ /* 0x000fe20000000000 */
[----:B------:R-:W-:-:S03]  /*0f20*/  ISETP.NE.AND P0, PT, R4, RZ, PT ;  /* 0x000000ff0400720c */ /* 0x000fc60003f05270 */
[----:B------:R-:W-:-:S04]  /*0f30*/  FADD R0, R0, 1.6675718842553390239e-24 ;  /* 0x180105aa00007421 */ /* 0x000fc80000000000 */
[----:B------:R-:W-:-:S04]  /*0f40*/  FADD R0, R3, R0 ;  /* 0x0000000003007221 */ /* 0x000fc80000000000 */
[----:B------:R-:W-:-:S04]  /*0f50*/  FADD R0, R0, 1.6675718842553390239e-24 ;  /* 0x180105aa00007421 */ /* 0x000fc80000000000 */
[----:B------:R-:W-:-:S04]  /*0f60*/  FADD R0, R3, R0 ;  /* 0x0000000003007221 */ /* 0x000fc80000000000 */
[----:B------:R-:W-:-:S04]  /*0f70*/  FADD R0, R0, 1.6675718842553390239e-24 ;  /* 0x180105aa00007421 */ /* 0x000fc80000000000 */
[----:B------:R-:W-:Y:S01]  /*0f80*/  FADD R0, R3, R0 ;  /* 0x0000000003007221 */ /* 0x000fe20000000000 */
[----:B------:R-:W-:Y:S06]  /*0f90*/  @P0 BRA `(.L_x_5) ;  /* 0xfffffffc00d40947 */ /* 0x000fec000383ffff */
.L_x_4:
[----:B------:R-:W-:-:S13]  /*0fa0*/  ISETP.NE.AND P0, PT, R2, RZ, PT ;  /* 0x000000ff0200720c */ /* 0x000fda0003f05270 */
[----:B------:R-:W-:Y:S05]  /*0fb0*/  @!P0 BRA `(.L_x_0) ;  /* 0x0000000000188947 */ /* 0x000fea0003800000 */
[----:B------:R-:W-:-:S07]  /*0fc0*/  IADD3 R2, PT, PT, -R2, RZ, RZ ;  /* 0x000000ff02027210 */ /* 0x000fce0007ffe1ff */
.L_x_9:
[----:B------:R-:W-:Y:S01]  /*0fd0*/  IADD3 R2, PT, PT, R2, 0x1, RZ ;  /* 0x0000000102027810 */ /* 0x000fe20007ffe0ff */
[----:B------:R-:W-:-:S03]  /*0fe0*/  FADD R0, R0, 1.6675718842553390239e-24 ;  /* 0x180105aa00007421 */ /* 0x000fc60000000000 */
[----:B------:R-:W-:Y:S01]  /*0ff0*/  ISETP.NE.AND P0, PT, R2, RZ, PT ;  /* 0x000000ff0200720c */ /* 0x000fe20003f05270 */
[----:B------:R-:W-:-:S12]  /*1000*/  FADD R0, R3, R0 ;  /* 0x0000000003007221 */ /* 0x000fd80000000000 */
[----:B------:R-:W-:Y:S05]  /*1010*/  @P0 BRA `(.L_x_9) ;  /* 0xfffffffc00ec0947 */ /* 0x000fea000383ffff */
.L_x_0:
[----:B------:R-:W0:Y:S01]  /*1020*/  F2F.F64.F32 R2, R0 ;  /* 0x0000000000027310 */ /* 0x000e220000201800 */
[----:B------:R-:W-:Y:S01]  /*1030*/  MOV R8, 0x0 ;  /* 0x0000000000087802 */ /* 0x000fe20000000f00 */
[----:B------:R-:W1:Y:S05]  /*1040*/  LDCU.64 UR4, c[0x4][0x8] ;  /* 0x01000100ff0477ac */ /* 0x000e6a0008000a00 */
[----:B------:R-:W2:Y:S01]  /*1050*/  LDC.64 R8, c[0x4][R8] ;  /* 0x0100000008087b82 */ /* 0x000ea20000000a00 */
[----:B0-----:R0:W-:Y:S01]  /*1060*/  STL.64 [R1], R2 ;  /* 0x0000000201007387 */ /* 0x0011e20000100a00 */
[----:B-1----:R-:W-:Y:S02]  /*1070*/  MOV R4, UR4 ;  /* 0x0000000400047c02 */ /* 0x002fe40008000f00 */
[----:B------:R-:W-:-:S07]  /*1080*/  MOV R5, UR5 ;  /* 0x0000000500057c02 */ /* 0x000fce0008000f00 */
[----:B------:R-:W-:-:S07]  /*1090*/  LEPC R20, `(.L_x_10) ;  /* 0x000000001014794e */ /* 0x000fce0000000000 */
[----:B0-2---:R-:W-:Y:S05]  /*10a0*/  CALL.ABS.NOINC R8 ;  /* 0x0000000008007343 */ /* 0x005fea0003c00000 */
.L_x_10:
[----:B------:R-:W-:Y:S05]  /*10b0*/  EXIT ;  /* 0x000000000000794d */ /* 0x000fea0003800000 */
        .weak           $__internal_0_$__cuda_sm3x_div_rn_noftz_f32_slowpath
        .type           $__internal_0_$__cuda_sm3x_div_rn_noftz_f32_slowpath,@function
        .size           $__internal_0_$__cuda_sm3x_div_rn_noftz_f32_slowpath,(.L_x_20 - $__internal_0_$__cuda_sm3x_div_rn_noftz_f32_slowpath)
$__internal_0_$__cuda_sm3x_div_rn_noftz_f32_slowpath:
[----:B------:R-:W-:Y:S02]  /*10c0*/  SHF.R.U32.HI R10, RZ, 0x17, R3 ;  /* 0x00000017ff0a7819 */ /* 0x000fe40000011603 */
[----:B------:R-:W-:Y:S02]  /*10d0*/  SHF.R.U32.HI R9, RZ, 0x17, R2 ;  /* 0x00000017ff097819 */ /* 0x000fe40000011602 */
[----:B------:R-:W-:Y:S02]  /*10e0*/  LOP3.LUT R10, R10, 0xff, RZ, 0xc0, !PT ;  /* 0x000000ff0a0a7812 */ /* 0x000fe400078ec0ff */
[----:B------:R-:W-:Y:S02]  /*10f0*/  LOP3.LUT R14, R9, 0xff, RZ, 0xc0, !PT ;  /* 0x000000ff090e7812 */ /* 0x000fe400078ec0ff */
[----:B------:R-:W-:Y:S02]  /*1100*/  IADD3 R13, PT, PT, R10, -0x1, RZ ;  /* 0xffffffff0a0d7810 */ /* 0x000fe40007ffe0ff */
[----:B------:R-:W-:-:S02]  /*1110*/  IADD3 R12, PT, PT, R14, -0x1, RZ ;  /* 0xffffffff0e0c7810 */ /* 0x000fc40007ffe0ff */
[----:B------:R-:W-:Y:S02]  /*1120*/  ISETP.GT.U32.AND P0, PT, R13, 0xfd, PT ;  /* 0x000000fd0d00780c */ /* 0x000fe40003f04070 */
[----:B------:R-:W-:Y:S02]  /*1130*/  MOV R11, R3 ;  /* 0x00000003000b7202 */ /* 0x000fe40000000f00 */
[----:B------:R-:W-:-:S13]  /*1140*/  ISETP.GT.U32.OR P0, PT, R12, 0xfd, P0 ;  /* 0x000000fd0c00780c */ /* 0x000fda0000704470 */
[----:B------:R-:W-:Y:S01]  /*1150*/  @!P0 MOV R9, RZ ;  /* 0x000000ff00098202 */ /* 0x000fe20000000f00 */
[----:B------:R-:W-:Y:S06]  /*1160*/  @!P0 BRA `(.L_x_11) ;  /* 0x00000000005c8947 */ /* 0x000fec0003800000 */
[----:B------:R-:W-:Y:S02]  /*1170*/  FSETP.GTU.FTZ.AND P0, PT, |R2|, +INF , PT ;  /* 0x7f8000000200780b */ /* 0x000fe40003f1c200 */
[----:B------:R-:W-:-:S04]  /*1180*/  FSETP.GTU.FTZ.AND P1, PT, |R3|, +INF , PT ;  /* 0x7f8000000300780b */ /* 0x000fc80003f3c200 */
[----:B------:R-:W-:-:S13]  /*1190*/  PLOP3.LUT P0, PT, P0, P1, PT, 0xf8, 0x8f ;  /* 0x00000000008f781c */ /* 0x000fda0000703f70 */
[----:B------:R-:W-:Y:S05]  /*11a0*/  @P0 BRA `(.L_x_12) ;  /* 0x0000000400440947 */ /* 0x000fea0003800000 */
[----:B------:R-:W-:-:S13]  /*11b0*/  LOP3.LUT P0, RZ, R11, 0x7fffffff, R2, 0xc8, !PT ;  /* 0x7fffffff0bff7812 */ /* 0x000fda000780c802 */
[----:B------:R-:W-:Y:S05]  /*11c0*/  @!P0 BRA `(.L_x_13) ;  /* 0x0000000400348947 */ /* 0x000fea0003800000 */
[C---:B------:R-:W-:Y:S02]  /*11d0*/  FSETP.NEU.FTZ.AND P3, PT, |R2|.reuse, +INF , PT ;  /* 0x7f8000000200780b */ /* 0x040fe40003f7d200 */
[----:B------:R-:W-:Y:S02]  /*11e0*/  FSETP.NEU.FTZ.AND P1, PT, |R3|, +INF , PT ;  /* 0x7f8000000300780b */ /* 0x000fe40003f3d200 */
[----:B------:R-:W-:-:S11]  /*11f0*/  FSETP.NEU.FTZ.AND P0, PT, |R2|, +INF , PT ;  /* 0x7f8000000200780b */ /* 0x000fd60003f1d200 */
[----:B------:R-:W-:Y:S05]  /*1200*/  @!P1 BRA !P3, `(.L_x_13) ;  /* 0x0000000400249947 */ /* 0x000fea0005800000 */
[----:B------:R-:W-:-:S04]  /*1210*/  LOP3.LUT P3, RZ, R2, 0x7fffffff, RZ, 0xc0, !PT ;  /* 0x7fffffff02ff7812 */ /* 0x000fc8000786c0ff */
[----:B------:R-:W-:-:S13]  /*1220*/  PLOP3.LUT P1, PT, P1, P3, PT, 0x2f, 0xf2 ;  /* 0x0000000000f2781c */ /* 0x000fda0000f26577 */
[----:B------:R-:W-:Y:S05]  /*1230*/  @P1 BRA `(.L_x_14) ;  /* 0x0000000400101947 */ /* 0x000fea0003800000 */
[----:B------:R-:W-:-:S04]  /*1240*/  LOP3.LUT P1, RZ, R11, 0x7fffffff, RZ, 0xc0, !PT ;  /* 0x7fffffff0bff7812 */ /* 0x000fc8000782c0ff */
[----:B------:R-:W-:-:S13]  /*1250*/  PLOP3.LUT P0, PT, P0, P1, PT, 0x2f, 0xf2 ;  /* 0x0000000000f2781c */ /* 0x000fda0000702577 */
[----:B------:R-:W-:Y:S05]  /*1260*/  @P0 BRA `(.L_x_15) ;  /* 0x0000000000f80947 */ /* 0x000fea0003800000 */
[----:B------:R-:W-:Y:S02]  /*1270*/  ISETP.GE.AND P0, PT, R12, RZ, PT ;  /* 0x000000ff0c00720c */ /* 0x000fe40003f06270 */
[----:B------:R-:W-:-:S11]  /*1280*/  ISETP.GE.AND P1, PT, R13, RZ, PT ;  /* 0x000000ff0d00720c */ /* 0x000fd60003f26270 */
[----:B------:R-:W-:Y:S01]  /*1290*/  @P0 MOV R9, RZ ;  /* 0x000000ff00090202 */ /* 0x000fe20000000f00 */
[----:B------:R-:W-:Y:S01]  /*12a0*/  @!P0 FFMA R2, R2, 1.84467440737095516160e+19, RZ ;  /* 0x5f80000002028823 */ /* 0x000fe200000000ff */
[----:B------:R-:W-:Y:S01]  /*12b0*/  @!P0 MOV R9, 0xffffffc0 ;  /* 0xffffffc000098802 */ /* 0x000fe20000000f00 */
[----:B------:R-:W-:-:S03]  /*12c0*/  @!P1 FFMA R11, R3, 1.84467440737095516160e+19, RZ ;  /* 0x5f800000030b9823 */ /* 0x000fc600000000ff */
[----:B------:R-:W-:-:S07]  /*12d0*/  @!P1 IADD3 R9, PT, PT, R9, 0x40, RZ ;  /* 0x0000004009099810 */ /* 0x000fce0007ffe0ff */
.L_x_11:
[----:B------:R-:W-:-:S04]  /*12e0*/  LEA R12, R10, 0xc0800000, 0x17 ;  /* 0xc08000000a0c7811 */ /* 0x000fc800078eb8ff */
[----:B------:R-:W-:Y:S02]  /*12f0*/  IADD3 R12, PT, PT, -R12, R11, RZ ;  /* 0x0000000b0c0c7210 */ /* 0x000fe40007ffe1ff */
[----:B------:R-:W-:Y:S02]  /*1300*/  IADD3 R11, PT, PT, R14, -0x7f, RZ ;  /* 0xffffff810e0b7810 */ /* 0x000fe40007ffe0ff */
[----:B------:R0:W1:Y:S01]  /*1310*/  MUFU.RCP R13, R12 ;  /* 0x0000000c000d7308 */ /* 0x0000620000001000 */
[----:B------:R-:W-:Y:S02]  /*1320*/  FADD.FTZ R15, -R12, -RZ ;  /* 0x800000ff0c0f7221 */ /* 0x000fe40000010100 */
[C---:B------:R-:W-:Y:S01]  /*1330*/  IMAD R2, R11.reuse, -0x800000, R2 ;  /* 0xff8000000b027824 */ /* 0x040fe200078e0202 */
[----:B0-----:R-:W-:-:S04]  /*1340*/  IADD3 R12, PT, PT, R11, 0x7f, -R10 ;  /* 0x0000007f0b0c7810 */ /* 0x001fc80007ffe80a */
[----:B------:R-:W-:Y:S01]  /*1350*/  IADD3 R9, PT, PT, R12, R9, RZ ;  /* 0x000000090c097210 */ /* 0x000fe20007ffe0ff */
[----:B-1----:R-:W-:-:S04]  /*1360*/  FFMA R14, R13, R15, 1 ;  /* 0x3f8000000d0e7423 */ /* 0x002fc8000000000f */
[----:B------:R-:W-:-:S04]  /*1370*/  FFMA R16, R13, R14, R13 ;  /* 0x0000000e0d107223 */ /* 0x000fc8000000000d */
[----:B------:R-:W-:-:S04]  /*1380*/  FFMA R13, R2, R16, RZ ;  /* 0x00000010020d7223 */ /* 0x000fc800000000ff */
[----:B------:R-:W-:-:S04]  /*1390*/  FFMA R14, R15, R13, R2 ;  /* 0x0000000d0f0e7223 */ /* 0x000fc80000000002 */
[----:B------:R-:W-:-:S04]  /*13a0*/  FFMA R13, R16, R14, R13 ;  /* 0x0000000e100d7223 */ /* 0x000fc8000000000d */
[----:B------:R-:W-:-:S04]  /*13b0*/  FFMA R14, R15, R13, R2 ;  /* 0x0000000d0f0e7223 */ /* 0x000fc80000000002 */
[----:B------:R-:W-:-:S05]  /*13c0*/  FFMA R2, R16, R14, R13 ;  /* 0x0000000e10027223 */ /* 0x000fca000000000d */
[----:B------:R-:W-:-:S04]  /*13d0*/  SHF.R.U32.HI R10, RZ, 0x17, R2 ;  /* 0x00000017ff0a7819 */ /* 0x000fc80000011602 */
[----:B------:R-:W-:-:S04]  /*13e0*/  LOP3.LUT R10, R10, 0xff, RZ, 0xc0, !PT ;  /* 0x000000ff0a0a7812 */ /* 0x000fc800078ec0ff */
[----:B------:R-:W-:-:S04]  /*13f0*/  IADD3 R15, PT, PT, R10, R9, RZ ;  /* 0x000000090a0f7210 */ /* 0x000fc80007ffe0ff */
[----:B------:R-:W-:-:S04]  /*1400*/  IADD3 R10, PT, PT, R15, -0x1, RZ ;  /* 0xffffffff0f0a7810 */ /* 0x000fc80007ffe0ff */
[----:B------:R-:W-:-:S13]  /*1410*/  ISETP.GE.U32.AND P0, PT, R10, 0xfe, PT ;  /* 0x000000fe0a00780c */ /* 0x000fda0003f06070 */
[----:B------:R-:W-:Y:S05]  /*1420*/  @!P0 BRA `(.L_x_16) ;  /* 0x0000000000808947 */ /* 0x000fea0003800000 */
[----:B------:R-:W-:-:S13]  /*1430*/  ISETP.GT.AND P0, PT, R15, 0xfe, PT ;  /* 0x000000fe0f00780c */ /* 0x000fda0003f04270 */
[----:B------:R-:W-:Y:S05]  /*1440*/  @P0 BRA `(.L_x_17) ;  /* 0x00000000006c0947 */ /* 0x000fea0003800000 */
[----:B------:R-:W-:-:S13]  /*1450*/  ISETP.GE.AND P0, PT, R15, 0x1, PT ;  /* 0x000000010f00780c */ /* 0x000fda0003f06270 */
[----:B------:R-:W-:Y:S05]  /*1460*/  @P0 BRA `(.L_x_18) ;  /* 0x0000000000980947 */ /* 0x000fea0003800000 */
[----:B------:R-:W-:Y:S02]  /*1470*/  ISETP.GE.AND P0, PT, R15, -0x18, PT ;  /* 0xffffffe80f00780c */ /* 0x000fe40003f06270 */
[----:B------:R-:W-:-:S11]  /*1480*/  LOP3.LUT R2, R2, 0x80000000, RZ, 0xc0, !PT ;  /* 0x8000000002027812 */ /* 0x000fd600078ec0ff */
[----:B------:R-:W-:Y:S05]  /*1490*/  @!P0 BRA `(.L_x_18) ;  /* 0x00000000008c8947 */ /* 0x000fea0003800000 */
[CCC-:B------:R-:W-:Y:S01]  /*14a0*/  FFMA.RZ R9, R16.reuse, R14.reuse, R13.reuse ;  /* 0x0000000e10097223 */ /* 0x1c0fe2000000c00d */
[C---:B------:R-:W-:Y:S01]  /*14b0*/  IADD3 R12, PT, PT, R15.reuse, 0x20, RZ ;  /* 0x000000200f0c7810 */ /* 0x040fe20007ffe0ff */
[CCC-:B------:R-:W-:Y:S01]  /*14c0*/  FFMA.RM R10, R16.reuse, R14.reuse, R13.reuse ;  /* 0x0000000e100a7223 */ /* 0x1c0fe2000000400d */
[----:B------:R-:W-:Y:S02]  /*14d0*/  ISETP.NE.AND P3, PT, R15, RZ, PT ;  /* 0x000000ff0f00720c */ /* 0x000fe40003f65270 */
[----:B------:R-:W-:Y:S01]  /*14e0*/  LOP3.LUT R11, R9, 0x7fffff, RZ, 0xc0, !PT ;  /* 0x007fffff090b7812 */ /* 0x000fe200078ec0ff */
[----:B------:R-:W-:Y:S01]  /*14f0*/  FFMA.RP R9, R16, R14, R13 ;  /* 0x0000000e10097223 */ /* 0x000fe2000000800d */
[----:B------:R-:W-:Y:S02]  /*1500*/  ISETP.NE.AND P1, PT, R15, RZ, PT ;  /* 0x000000ff0f00720c */ /* 0x000fe40003f25270 */
[----:B------:R-:W-:Y:S02]  /*1510*/  LOP3.LUT R11, R11, 0x800000, RZ, 0xfc, !PT ;  /* 0x008000000b0b7812 */ /* 0x000fe400078efcff */
[----:B------:R-:W-:-:S02]  /*1520*/  IADD3 R13, PT, PT, -R15, RZ, RZ ;  /* 0x000000ff0f0d7210 */ /* 0x000fc40007ffe1ff */
[----:B------:R-:W-:Y:S02]  /*1530*/  SHF.L.U32 R12, R11, R12, RZ ;  /* 0x0000000c0b0c7219 */ /* 0x000fe400000006ff */
[----:B------:R-:W-:Y:S02]  /*1540*/  FSETP.NEU.FTZ.AND P0, PT, R9, R10, PT ;  /* 0x0000000a0900720b */ /* 0x000fe40003f1d000 */
[----:B------:R-:W-:Y:S02]  /*1550*/  SEL R10, R13, RZ, P3 ;  /* 0x000000ff0d0a7207 */ /* 0x000fe40001800000 */
[----:B------:R-:W-:Y:S02]  /*1560*/  ISETP.NE.AND P1, PT, R12, RZ, P1 ;  /* 0x000000ff0c00720c */ /* 0x000fe40000f25270 */
[----:B------:R-:W-:Y:S02]  /*1570*/  SHF.R.U32.HI R10, RZ, R10, R11 ;  /* 0x0000000aff0a7219 */ /* 0x000fe4000001160b */
[----:B------:R-:W-:-:S02]  /*1580*/  PLOP3.LUT P0, PT, P0, P1, PT, 0xf8, 0x8f ;  /* 0x00000000008f781c */ /* 0x000fc40000703f70 */
[----:B------:R-:W-:Y:S02]  /*1590*/  SHF.R.U32.HI R12, RZ, 0x1, R10 ;  /* 0x00000001ff0c7819 */ /* 0x000fe4000001160a */
[----:B------:R-:W-:-:S04]  /*15a0*/  SEL R9, RZ, 0x1, !P0 ;  /* 0x00000001ff097807 */ /* 0x000fc80004000000 */
[----:B------:R-:W-:-:S04]  /*15b0*/  LOP3.LUT R9, R9, 0x1, R12, 0xf8, !PT ;  /* 0x0000000109097812 */ /* 0x000fc800078ef80c */
[----:B------:R-:W-:-:S04]  /*15c0*/  LOP3.LUT R9, R9, R10, RZ, 0xc0, !PT ;  /* 0x0000000a09097212 */ /* 0x000fc800078ec0ff */
[----:B------:R-:W-:-:S04]  /*15d0*/  IADD3 R9, PT, PT, R12, R9, RZ ;  /* 0x000000090c097210 */ /* 0x000fc80007ffe0ff */
[----:B------:R-:W-:Y:S01]  /*15e0*/  LOP3.LUT R2, R9, R2, RZ, 0xfc, !PT ;  /* 0x0000000209027212 */ /* 0x000fe200078efcff */
[----:B------:R-:W-:Y:S06]  /*15f0*/  BRA `(.L_x_18) ;  /* 0x0000000000347947 */ /* 0x000fec0003800000 */
.L_x_17:
[----:B------:R-:W-:-:S04]  /*1600*/  LOP3.LUT R2, R2, 0x80000000, RZ, 0xc0, !PT ;  /* 0x8000000002027812 */ /* 0x000fc800078ec0ff */
[----:B------:R-:W-:Y:S01]  /*1610*/  LOP3.LUT R2, R2, 0x7f800000, RZ, 0xfc, !PT ;  /* 0x7f80000002027812 */ /* 0x000fe200078efcff */
[----:B------:R-:W-:Y:S06]  /*1620*/  BRA `(.L_x_18) ;  /* 0x0000000000287947 */ /* 0x000fec0003800000 */
.L_x_16:
[----:B------:R-:W-:Y:S01]  /*1630*/  LEA R2, R9, R2, 0x17 ;  /* 0x0000000209027211 */ /* 0x000fe200078eb8ff */
[----:B------:R-:W-:Y:S06]  /*1640*/  BRA `(.L_x_18) ;  /* 0x0000000000207947 */ /* 0x000fec0003800000 */
.L_x_15:
[----:B------:R-:W-:-:S04]  /*1650*/  LOP3.LUT R2, R11, 0x80000000, R2, 0x48, !PT ;  /* 0x800000000b027812 */ /* 0x000fc800078e4802 */
[----:B------:R-:W-:Y:S01]  /*1660*/  LOP3.LUT R2, R2, 0x7f800000, RZ, 0xfc, !PT ;  /* 0x7f80000002027812 */ /* 0x000fe200078efcff */
[----:B------:R-:W-:Y:S06]  /*1670*/  BRA `(.L_x_18) ;  /* 0x0000000000147947 */ /* 0x000fec0003800000 */
.L_x_14:
[----:B------:R-:W-:Y:S01]  /*1680*/  LOP3.LUT R2, R11, 0x80000000, R2, 0x48, !PT ;  /* 0x800000000b027812 */ /* 0x000fe200078e4802 */
[----:B------:R-:W-:Y:S06]  /*1690*/  BRA `(.L_x_18) ;  /* 0x00000000000c7947 */ /* 0x000fec0003800000 */
.L_x_13:
[----:B------:R-:W0:Y:S01]  /*16a0*/  MUFU.RSQ R2, -QNAN ;  /* 0xffc0000000027908 */ /* 0x000e220000001400 */
[----:B------:R-:W-:Y:S05]  /*16b0*/  BRA `(.L_x_18) ;  /* 0x0000000000047947 */ /* 0x000fea0003800000 */
.L_x_12:
[----:B------:R-:W-:-:S07]  /*16c0*/  FADD.FTZ R2, R2, R3 ;  /* 0x0000000302027221 */ /* 0x000fce0000010000 */
.L_x_18:
[----:B------:R-:W-:-:S04]  /*16d0*/  HFMA2 R9, -RZ, RZ, 0, 0 ;  /* 0x00000000ff097431 */ /* 0x000fc800000001ff */
[----:B0-----:R-:W-:Y:S05]  /*16e0*/  RET.REL.NODEC R8 `(_Z7computefifffff) ;  /* 0xffffffe808447950 */ /* 0x001fea0003c3ffff */
.L_x_19:
[----:B------:R-:W-:-:S00]  /*16f0*/  BRA `(.L_x_19) ;  /* 0xfffffffc00fc7947 */ /* 0x000fc0000383ffff */
[----:B------:R-:W-:-:S00]  /*1700*/  NOP ;  /* 0x0000000000007918 */ /* 0x000fc00000000000 */
[----:B------:R-:W-:-:S00]  /*1710*/  NOP ;  /* 0x0000000000007918 */ /* 0x000fc00000000000 */
[----:B------:R-:W-:-:S00]  /*1720*/  NOP ;  /* 0x0000000000007918 */ /* 0x000fc00000000000 */
[----:B------:R-:W-:-:S00]  /*1730*/  NOP ;  /* 0x0000000000007918 */ /* 0x000fc00000000000 */
[----:B------:R-:W-:-:S00]  /*1740*/  NOP ;  /* 0x0000000000007918 */ /* 0x000fc00000000000 */
[----:B------:R-:W-:-:S00]  /*1750*/  NOP ;  /* 0x0000000000007918 */ /* 0x000fc00000000000 */
[----:B------:R-:W-:-:S00]  /*1760*/  NOP ;  /* 0x0000000000007918 */ /* 0x000fc00000000000 */
[----:B------:R-:W-:-:S00]  /*1770*/  NOP ;  /* 0x0000000000007918 */ /* 0x000fc00000000000 */
.L_x_20:


//--------------------- .nv.global.init           --------------------------
	.section	.nv.global.init,"aw",@progbits
.nv.global.init:
	.type		$str,@object
	.size		$str,(.L_0 - $str)
$str:
        /*0000*/ 	.byte	0x25, 0x2e, 0x31, 0x37, 0x67, 0x0a, 0x00
.L_0:


//--------------------- .nv.shared.reserved.0     --------------------------
	.section	.nv.shared.reserved.0,"aw",@nobits
	.weak		__nv_reservedSMEM_offset_0_alias
	.size		__nv_reservedSMEM_offset_0_alias, 0, 64
	.other		__nv_reservedSMEM_offset_0_alias,@"STO_CUDA_RESERVED_SHARED STV_DEFAULT"
__nv_reservedSMEM_offset_0_alias:
	.zero		0
	.zero		64


//--------------------- .nv.constant0._Z7computefifffff --------------------------
	.section	.nv.constant0._Z7computefifffff,"a",@progbits
	.sectionflags	@""
	.align	4
.nv.constant0._Z7computefifffff:
	.zero		924


//--------------------- SYMBOLS --------------------------

	.type		.nv.reservedSmem.offset0,@object
	.size		.nv.reservedSmem.offset0,0x4
	.type		vprintf,@function
